	.headerflags	@"EF_CUDA_TEXMODE_UNIFIED EF_CUDA_64BIT_ADDRESS EF_CUDA_ACCELERATORS EF_CUDA_SM90 EF_CUDA_VIRTUAL_SM(EF_CUDA_SM90)"
	.elftype	@"ET_EXEC"


//--------------------- .nv.info                  --------------------------
	.section	.nv.info,"",@"SHT_CUDA_INFO"
	.align	4


	//----- nvinfo : EIATTR_REGCOUNT
	.align		4
        /*0000*/ 	.byte	0x04, 0x2f
        /*0002*/ 	.short	(.L_3 - .L_2)
	.align		4
.L_2:
        /*0004*/ 	.word	index@(triton_poi_fused__native_batch_norm_legit_no_training__prelu_kernel_cat_10)
        /*0008*/ 	.word	0x00000020


	//----- nvinfo : EIATTR_MIN_STACK_SIZE
	.align		4
.L_3:
        /*000c*/ 	.byte	0x04, 0x12
        /*000e*/ 	.short	(.L_5 - .L_4)
	.align		4
.L_4:
        /*0010*/ 	.word	index@(triton_poi_fused__native_batch_norm_legit_no_training__prelu_kernel_cat_10)
        /*0014*/ 	.word	0x00000000


	//----- nvinfo : EIATTR_FRAME_SIZE
	.align		4
.L_5:
        /*0018*/ 	.byte	0x04, 0x11
        /*001a*/ 	.short	(.L_7 - .L_6)
	.align		4
.L_6:
        /*001c*/ 	.word	index@(triton_poi_fused__native_batch_norm_legit_no_training__prelu_kernel_cat_10)
        /*0020*/ 	.word	0x00000000


	//----- nvinfo : EIATTR_MIN_STACK_SIZE
	.align		4
.L_7:
        /*0024*/ 	.byte	0x04, 0x12
        /*0026*/ 	.short	(.L_9 - .L_8)
	.align		4
.L_8:
        /*0028*/ 	.word	index@(triton_poi_fused__native_batch_norm_legit_no_training__prelu_kernel_cat_10)
        /*002c*/ 	.word	0x00000000
.L_9:


//--------------------- .nv.info.triton_poi_fused__native_batch_norm_legit_no_training__prelu_kernel_cat_10 --------------------------
	.section	.nv.info.triton_poi_fused__native_batch_norm_legit_no_training__prelu_kernel_cat_10,"",@"SHT_CUDA_INFO"
	.sectionflags	@""
	.align	4


	//----- nvinfo : EIATTR_CUDA_API_VERSION
	.align		4
        /*0000*/ 	.byte	0x04, 0x37
        /*0002*/ 	.short	(.L_11 - .L_10)
.L_10:
        /*0004*/ 	.word	0x0000007c


	//----- nvinfo : EIATTR_KPARAM_INFO
	.align		4
.L_11:
        /*0008*/ 	.byte	0x04, 0x17
        /*000a*/ 	.short	(.L_13 - .L_12)
.L_12:
        /*000c*/ 	.word	0x00000000
        /*0010*/ 	.short	0x000a
        /*0012*/ 	.short	0x0050
        /*0014*/ 	.byte	0x00, 0xf0, 0x11, 0x00


	//----- nvinfo : EIATTR_KPARAM_INFO
	.align		4
.L_13:
        /*0018*/ 	.byte	0x04, 0x17
        /*001a*/ 	.short	(.L_15 - .L_14)
.L_14:
        /*001c*/ 	.word	0x00000000
        /*0020*/ 	.short	0x0009
        /*0022*/ 	.short	0x0048
        /*0024*/ 	.byte	0x00, 0xf4, 0x21, 0x00


	//----- nvinfo : EIATTR_KPARAM_INFO
	.align		4
.L_15:
        /*0028*/ 	.byte	0x04, 0x17
        /*002a*/ 	.short	(.L_17 - .L_16)
.L_16:
        /*002c*/ 	.word	0x00000000
        /*0030*/ 	.short	0x0008
        /*0032*/ 	.short	0x0040
        /*0034*/ 	.byte	0x00, 0xf4, 0x21, 0x00


	//----- nvinfo : EIATTR_KPARAM_INFO
	.align		4
.L_17:
        /*0038*/ 	.byte	0x04, 0x17
        /*003a*/ 	.short	(.L_19 - .L_18)
.L_18:
        /*003c*/ 	.word	0x00000000
        /*0040*/ 	.short	0x0007
        /*0042*/ 	.short	0x0038
        /*0044*/ 	.byte	0x00, 0xf4, 0x21, 0x00


	//----- nvinfo : EIATTR_KPARAM_INFO
	.align		4
.L_19:
        /*0048*/ 	.byte	0x04, 0x17
        /*004a*/ 	.short	(.L_21 - .L_20)
.L_20:
        /*004c*/ 	.word	0x00000000
        /*0050*/ 	.short	0x0006
        /*0052*/ 	.short	0x0030
        /*0054*/ 	.byte	0x00, 0xf4, 0x21, 0x00


	//----- nvinfo : EIATTR_KPARAM_INFO
	.align		4
.L_21:
        /*0058*/ 	.byte	0x04, 0x17
        /*005a*/ 	.short	(.L_23 - .L_22)
.L_22:
        /*005c*/ 	.word	0x00000000
        /*0060*/ 	.short	0x0005
        /*0062*/ 	.short	0x0028
        /*0064*/ 	.byte	0x00, 0xf4, 0x21, 0x00


	//----- nvinfo : EIATTR_KPARAM_INFO
	.align		4
.L_23:
        /*0068*/ 	.byte	0x04, 0x17
        /*006a*/ 	.short	(.L_25 - .L_24)
.L_24:
        /*006c*/ 	.word	0x00000000
        /*0070*/ 	.short	0x0004
        /*0072*/ 	.short	0x0020
        /*0074*/ 	.byte	0x00, 0xf4, 0x21, 0x00


	//----- nvinfo : EIATTR_KPARAM_INFO
	.align		4
.L_25:
        /*0078*/ 	.byte	0x04, 0x17
        /*007a*/ 	.short	(.L_27 - .L_26)
.L_26:
        /*007c*/ 	.word	0x00000000
        /*0080*/ 	.short	0x0003
        /*0082*/ 	.short	0x0018
        /*0084*/ 	.byte	0x00, 0xf4, 0x21, 0x00


	//----- nvinfo : EIATTR_KPARAM_INFO
	.align		4
.L_27:
        /*0088*/ 	.byte	0x04, 0x17
        /*008a*/ 	.short	(.L_29 - .L_28)
.L_28:
        /*008c*/ 	.word	0x00000000
        /*0090*/ 	.short	0x0002
        /*0092*/ 	.short	0x0010
        /*0094*/ 	.byte	0x00, 0xf4, 0x21, 0x00


	//----- nvinfo : EIATTR_KPARAM_INFO
	.align		4
.L_29:
        /*0098*/ 	.byte	0x04, 0x17
        /*009a*/ 	.short	(.L_31 - .L_30)
.L_30:
        /*009c*/ 	.word	0x00000000
        /*00a0*/ 	.short	0x0001
        /*00a2*/ 	.short	0x0008
        /*00a4*/ 	.byte	0x00, 0xf4, 0x21, 0x00


	//----- nvinfo : EIATTR_KPARAM_INFO
	.align		4
.L_31:
        /*00a8*/ 	.byte	0x04, 0x17
        /*00aa*/ 	.short	(.L_33 - .L_32)
.L_32:
        /*00ac*/ 	.word	0x00000000
        /*00b0*/ 	.short	0x0000
        /*00b2*/ 	.short	0x0000
        /*00b4*/ 	.byte	0x00, 0xf4, 0x21, 0x00


	//----- nvinfo : EIATTR_SPARSE_MMA_MASK
	.align		4
.L_33:
        /*00b8*/ 	.byte	0x03, 0x50
        /*00ba*/ 	.short	0x0000


	//----- nvinfo : EIATTR_MAXREG_COUNT
	.align		4
        /*00bc*/ 	.byte	0x03, 0x1b
        /*00be*/ 	.short	0x00ff


	//----- nvinfo : EIATTR_EXIT_INSTR_OFFSETS
	.align		4
        /*00c0*/ 	.byte	0x04, 0x1c
        /*00c2*/ 	.short	(.L_35 - .L_34)


	//   ....[0]....
.L_34:
        /*00c4*/ 	.word	0x000008d0


	//----- nvinfo : EIATTR_REQNTID
	.align		4
.L_35:
        /*00c8*/ 	.byte	0x04, 0x10
        /*00ca*/ 	.short	(.L_37 - .L_36)
.L_36:
        /*00cc*/ 	.word	0x00000080
        /*00d0*/ 	.word	0x00000001
        /*00d4*/ 	.word	0x00000001


	//----- nvinfo : EIATTR_CBANK_PARAM_SIZE
	.align		4
.L_37:
        /*00d8*/ 	.byte	0x03, 0x19
        /*00da*/ 	.short	0x0054


	//----- nvinfo : EIATTR_PARAM_CBANK
	.align		4
        /*00dc*/ 	.byte	0x04, 0x0a
        /*00de*/ 	.short	(.L_39 - .L_38)
	.align		4
.L_38:
        /*00e0*/ 	.word	index@(.nv.constant0.triton_poi_fused__native_batch_norm_legit_no_training__prelu_kernel_cat_10)
        /*00e4*/ 	.short	0x0210
        /*00e6*/ 	.short	0x0054


	//----- nvinfo : EIATTR_SW_WAR
	.align		4
.L_39:
        /*00e8*/ 	.byte	0x04, 0x36
        /*00ea*/ 	.short	(.L_41 - .L_40)
.L_40:
        /*00ec*/ 	.word	0x00000008
.L_41:


//--------------------- .nv.callgraph             --------------------------
	.section	.nv.callgraph,"",@"SHT_CUDA_CALLGRAPH"
	.align	4
	.sectionentsize	8
	.align		4
        /*0000*/ 	.word	0x00000000
	.align		4
        /*0004*/ 	.word	0xffffffff
	.align		4
        /*0008*/ 	.word	0x00000000
	.align		4
        /*000c*/ 	.word	0xfffffffe
	.align		4
        /*0010*/ 	.word	0x00000000
	.align		4
        /*0014*/ 	.word	0xfffffffd
	.align		4
        /*0018*/ 	.word	0x00000000
	.align		4
        /*001c*/ 	.word	0xfffffffc


//--------------------- .nv.constant4             --------------------------
	.section	.nv.constant4,"a",@progbits
	.align	8
	.align		8
.nv.constant4:
        /*0000*/ 	.dword	_$_str
	.align		8
        /*0008*/ 	.dword	_$_str_$_2


//--------------------- .text.triton_poi_fused__native_batch_norm_legit_no_training__prelu_kernel_cat_10 --------------------------
	.section	.text.triton_poi_fused__native_batch_norm_legit_no_training__prelu_kernel_cat_10,"ax",@progbits
	.align	128
        .global         triton_poi_fused__native_batch_norm_legit_no_training__prelu_kernel_cat_10
        .type           triton_poi_fused__native_batch_norm_legit_no_training__prelu_kernel_cat_10,@function
        .size           triton_poi_fused__native_batch_norm_legit_no_training__prelu_kernel_cat_10,(.L_x_1 - triton_poi_fused__native_batch_norm_legit_no_training__prelu_kernel_cat_10)
        .other          triton_poi_fused__native_batch_norm_legit_no_training__prelu_kernel_cat_10,@"STO_CUDA_ENTRY STV_DEFAULT"
triton_poi_fused__native_batch_norm_legit_no_training__prelu_kernel_cat_10:
.text.triton_poi_fused__native_batch_norm_legit_no_training__prelu_kernel_cat_10:
[----:B------:R-:W-:Y:S01]  /*0000*/  LDC R1, c[0x0][0x28] ;  /* 0x00000a00ff017b82 */ /* 0x000fe20000000800 */
[----:B------:R-:W1:Y:S07]  /*0010*/  S2R R0, SR_TID.X ;  /* 0x0000000000007919 */ /* 0x000e6e0000002100 */
[----:B------:R-:W2:Y:S01]  /*0020*/  LDC.64 R2, c[0x0][0x238] ;  /* 0x00008e00ff027b82 */ /* 0x000ea20000000a00 */
[----:B------:R-:W-:Y:S01]  /*0030*/  ULDC.64 UR4, c[0x0][0x208] ;  /* 0x0000820000047ab9 */ /* 0x000fe20000000a00 */
[----:B------:R-:W-:Y:S01]  /*0040*/  ULDC.64 UR6, c[0x0][0x220] ;  /* 0x0000880000067ab9 */ /* 0x000fe20000000a00 */
[----:B------:R-:W3:Y:S01]  /*0050*/  S2R R5, SR_CTAID.X ;  /* 0x0000000000057919 */ /* 0x000ee20000002500 */
[----:B------:R-:W-:Y:S01]  /*0060*/  ULDC.64 UR8, c[0x0][0x228] ;  /* 0x00008a0000087ab9 */ /* 0x000fe20000000a00 */
[----:B------:R-:W-:-:S03]  /*0070*/  CS2R R18, SRZ ;  /* 0x0000000000127805 */ /* 0x000fc6000001ff00 */
[----:B------:R-:W4:Y:S01]  /*0080*/  LDC.64 R14, c[0x0][0x218] ;  /* 0x00008600ff0e7b82 */ /* 0x000f220000000a00 */
[----:B-1----:R-:W-:-:S05]  /*0090*/  IMAD.SHL.U32 R0, R0, 0x2, RZ ;  /* 0x0000000200007824 */ /* 0x002fca00078e00ff */
[----:B------:R-:W-:-:S05]  /*00a0*/  LOP3.LUT R0, R0, 0xfe, RZ, 0xc0, !PT ;  /* 0x000000fe00007812 */ /* 0x000fca00078ec0ff */
[----:B---3--:R-:W-:Y:S01]  /*00b0*/  IMAD R17, R5, 0x100, R0 ;  /* 0x0000010005117824 */ /* 0x008fe200078e0200 */
[----:B------:R-:W-:-:S03]  /*00c0*/  SHF.R.S32.HI R0, RZ, 0x17, R5 ;  /* 0x00000017ff007819 */ /* 0x000fc60000011405 */
[----:B------:R-:W-:Y:S01]  /*00d0*/  VIADD R9, R17, 0x1 ;  /* 0x0000000111097836 */ /* 0x000fe20000000000 */
[----:B------:R-:W-:Y:S02]  /*00e0*/  SHF.R.S32.HI R4, RZ, 0x1f, R17 ;  /* 0x0000001fff047819 */ /* 0x000fe40000011411 */
[----:B------:R-:W-:Y:S02]  /*00f0*/  SGXT R0, R0, 0x1 ;  /* 0x000000010000781a */ /* 0x000fe40000000200 */
[----:B------:R-:W-:Y:S02]  /*0100*/  LEA.HI R4, R4, R17, RZ, 0x4 ;  /* 0x0000001104047211 */ /* 0x000fe400078f20ff */
[----:B------:R-:W-:Y:S02]  /*0110*/  LEA.HI R5, R0, R9, RZ, 0x4 ;  /* 0x0000000900057211 */ /* 0x000fe400078f20ff */
[--C-:B------:R-:W-:Y:S02]  /*0120*/  SHF.R.S32.HI R6, RZ, 0x4, R4.reuse ;  /* 0x00000004ff067819 */ /* 0x100fe40000011404 */
[----:B------:R-:W-:-:S02]  /*0130*/  SHF.R.S32.HI R11, RZ, 0x1f, R4 ;  /* 0x0000001fff0b7819 */ /* 0x000fc40000011404 */
[----:B------:R-:W-:Y:S02]  /*0140*/  LOP3.LUT R8, R4, 0xfffffff0, RZ, 0xc0, !PT ;  /* 0xfffffff004087812 */ /* 0x000fe400078ec0ff */
[----:B------:R-:W-:Y:S02]  /*0150*/  LEA.HI R7, R0, R17, RZ, 0xe ;  /* 0x0000001100077211 */ /* 0x000fe400078f70ff */
[----:B------:R-:W-:Y:S01]  /*0160*/  LEA.HI R11, R11, R6, RZ, 0xa ;  /* 0x000000060b0b7211 */ /* 0x000fe200078f50ff */
[----:B------:R-:W-:Y:S01]  /*0170*/  IMAD.IADD R25, R17, 0x1, -R8 ;  /* 0x0000000111197824 */ /* 0x000fe200078e0a08 */
[----:B------:R-:W-:Y:S02]  /*0180*/  LOP3.LUT R4, R5, 0xfffffff0, RZ, 0xc0, !PT ;  /* 0xfffffff005047812 */ /* 0x000fe400078ec0ff */
[----:B------:R-:W-:Y:S01]  /*0190*/  SHF.R.S32.HI R7, RZ, 0xe, R7 ;  /* 0x0000000eff077819 */ /* 0x000fe20000011407 */
[----:B--2---:R-:W-:Y:S01]  /*01a0*/  IMAD.WIDE R2, R25, 0x4, R2 ;  /* 0x0000000419027825 */ /* 0x004fe200078e0202 */
[----:B------:R-:W-:-:S03]  /*01b0*/  LOP3.LUT R11, R11, 0xfffffc00, RZ, 0xc0, !PT ;  /* 0xfffffc000b0b7812 */ /* 0x000fc600078ec0ff */
[----:B------:R-:W-:Y:S02]  /*01c0*/  IMAD.IADD R9, R9, 0x1, -R4 ;  /* 0x0000000109097824 */ /* 0x000fe400078e0a04 */
[----:B------:R-:W-:Y:S01]  /*01d0*/  IMAD R7, R7, 0xc00, RZ ;  /* 0x00000c0007077824 */ /* 0x000fe200078e02ff */
[----:B------:R-:W2:Y:S01]  /*01e0*/  LDG.E.EL.64 R2, desc[UR4][R2.64] ;  /* 0x0000000402027981 */ /* 0x000ea2000c2e1b00 */
[----:B------:R-:W-:Y:S02]  /*01f0*/  IMAD.SHL.U32 R4, R25, 0x400, RZ ;  /* 0x0000040019047824 */ /* 0x000fe400078e00ff */
[----:B------:R-:W-:Y:S02]  /*0200*/  IMAD.IADD R11, R6, 0x1, -R11 ;  /* 0x00000001060b7824 */ /* 0x000fe400078e0a0b */
[----:B------:R-:W-:Y:S01]  /*0210*/  IMAD.SHL.U32 R8, R9, 0x400, RZ ;  /* 0x0000040009087824 */ /* 0x000fe200078e00ff */
[--C-:B------:R-:W-:Y:S02]  /*0220*/  SHF.R.S32.HI R10, RZ, 0x1f, R4.reuse ;  /* 0x0000001fff0a7819 */ /* 0x100fe40000011404 */
[----:B------:R-:W-:-:S02]  /*0230*/  IADD3 R12, P0, P1, R7, R11, R4 ;  /* 0x0000000b070c7210 */ /* 0x000fc4000791e004 */
[----:B------:R-:W-:Y:S02]  /*0240*/  SHF.R.S32.HI R5, RZ, 0x1f, R7 ;  /* 0x0000001fff057819 */ /* 0x000fe40000011407 */
[----:B------:R-:W-:Y:S02]  /*0250*/  SHF.R.S32.HI R4, RZ, 0x1f, R11 ;  /* 0x0000001fff047819 */ /* 0x000fe4000001140b */
[--C-:B------:R-:W-:Y:S02]  /*0260*/  IADD3 R13, P2, P3, R7, R11, R8.reuse ;  /* 0x0000000b070d7210 */ /* 0x100fe40007b5e008 */
[----:B------:R-:W-:Y:S02]  /*0270*/  SHF.R.S32.HI R8, RZ, 0x1f, R8 ;  /* 0x0000001fff087819 */ /* 0x000fe40000011408 */
[CC--:B------:R-:W-:Y:S02]  /*0280*/  IADD3.X R7, R5.reuse, R4.reuse, R10, P0, P1 ;  /* 0x0000000405077210 */ /* 0x0c0fe400007e240a */
[----:B------:R-:W-:-:S02]  /*0290*/  IADD3.X R8, R5, R4, R8, P2, P3 ;  /* 0x0000000405087210 */ /* 0x000fc400017e6408 */
[C---:B------:R-:W-:Y:S01]  /*02a0*/  SHF.L.U64.HI R4, R12.reuse, 0x2, R7 ;  /* 0x000000020c047819 */ /* 0x040fe20000010207 */
[----:B------:R-:W-:Y:S01]  /*02b0*/  IMAD.SHL.U32 R12, R12, 0x4, RZ ;  /* 0x000000040c0c7824 */ /* 0x000fe200078e00ff */
[----:B------:R-:W-:-:S04]  /*02c0*/  ISETP.GT.AND P6, PT, R25, 0xc, PT ;  /* 0x0000000c1900780c */ /* 0x000fc80003fc4270 */
[----:B------:R-:W-:Y:S02]  /*02d0*/  IADD3 R10, P0, R12, UR6, RZ ;  /* 0x000000060c0a7c10 */ /* 0x000fe4000ff1e0ff */
[----:B------:R-:W-:Y:S02]  /*02e0*/  IADD3 R12, P1, R12, UR8, RZ ;  /* 0x000000080c0c7c10 */ /* 0x000fe4000ff3e0ff */
[----:B------:R-:W-:Y:S02]  /*02f0*/  CS2R R20, SRZ ;  /* 0x0000000000147805 */ /* 0x000fe4000001ff00 */
[C---:B------:R-:W-:Y:S01]  /*0300*/  SHF.L.U64.HI R7, R13.reuse, 0x2, R8 ;  /* 0x000000020d077819 */ /* 0x040fe20000010208 */
[----:B------:R-:W-:Y:S01]  /*0310*/  IMAD.SHL.U32 R8, R13, 0x4, RZ ;  /* 0x000000040d087824 */ /* 0x000fe200078e00ff */
[----:B------:R-:W-:Y:S02]  /*0320*/  IADD3.X R11, R4, UR7, RZ, P0, !PT ;  /* 0x00000007040b7c10 */ /* 0x000fe400087fe4ff */
[----:B------:R-:W-:-:S02]  /*0330*/  IADD3.X R13, R4, UR9, RZ, P1, !PT ;  /* 0x00000009040d7c10 */ /* 0x000fc40008ffe4ff */
[----:B------:R-:W1:Y:S01]  /*0340*/  LDC.64 R4, c[0x0][0x230] ;  /* 0x00008c00ff047b82 */ /* 0x000e620000000a00 */
[----:B------:R-:W3:Y:S04]  /*0350*/  @P6 LDG.E.EL R19, desc[UR4][R10.64+-0xd000] ;  /* 0xff3000040a136981 */ /* 0x000ee8000c2e1900 */
[----:B------:R5:W3:Y:S01]  /*0360*/  @P6 LDG.E.EL R21, desc[UR4][R12.64+-0xd000] ;  /* 0xff3000040c156981 */ /* 0x000ae2000c2e1900 */
[----:B------:R-:W-:Y:S01]  /*0370*/  IADD3 R22, P0, R8, UR6, RZ ;  /* 0x0000000608167c10 */ /* 0x000fe2000ff1e0ff */
[C---:B------:R-:W-:Y:S01]  /*0380*/  IMAD R29, R6.reuse, 0xd, R9 ;  /* 0x0000000d061d7824 */ /* 0x040fe200078e0209 */
[----:B------:R-:W-:Y:S01]  /*0390*/  ISETP.GT.AND P5, PT, R9, 0xc, PT ;  /* 0x0000000c0900780c */ /* 0x000fe20003fa4270 */
[----:B------:R-:W-:Y:S01]  /*03a0*/  IMAD R27, R6, 0xd, R25 ;  /* 0x0000000d061b7824 */ /* 0x000fe200078e0219 */
[----:B------:R-:W-:-:S02]  /*03b0*/  IADD3.X R23, R7, UR7, RZ, P0, !PT ;  /* 0x0000000707177c10 */ /* 0x000fc400087fe4ff */
[----:B------:R-:W-:Y:S02]  /*03c0*/  ISETP.GE.AND P0, PT, R9, 0xd, PT ;  /* 0x0000000d0900780c */ /* 0x000fe40003f06270 */
[----:B------:R-:W-:Y:S01]  /*03d0*/  IADD3 R6, P2, R8, UR8, RZ ;  /* 0x0000000808067c10 */ /* 0x000fe2000ff5e0ff */
[----:B-----5:R-:W5:Y:S01]  /*03e0*/  LDC.64 R12, c[0x0][0x248] ;  /* 0x00009200ff0c7b82 */ /* 0x020f620000000a00 */
[----:B------:R-:W-:Y:S01]  /*03f0*/  IMAD.MOV.U32 R16, RZ, RZ, RZ ;  /* 0x000000ffff107224 */ /* 0x000fe200078e00ff */
[----:B------:R-:W-:-:S06]  /*0400*/  ISETP.GE.AND P1, PT, R25, 0xd, PT ;  /* 0x0000000d1900780c */ /* 0x000fcc0003f26270 */
[----:B------:R-:W5:Y:S01]  /*0410*/  LDC.64 R8, c[0x0][0x240] ;  /* 0x00009000ff087b82 */ /* 0x000f620000000a00 */
[----:B------:R-:W-:Y:S01]  /*0420*/  IADD3.X R7, R7, UR9, RZ, P2, !PT ;  /* 0x0000000907077c10 */ /* 0x000fe200097fe4ff */
[----:B------:R1:W3:Y:S01]  /*0430*/  @P5 LDG.E.EL R16, desc[UR4][R22.64+-0xd000] ;  /* 0xff30000416105981 */ /* 0x0002e2000c2e1900 */
[----:B----4-:R-:W-:-:S03]  /*0440*/  IMAD.WIDE R10, R27, 0x4, R14 ;  /* 0x000000041b0a7825 */ /* 0x010fc600078e020e */
[----:B------:R4:W3:Y:S01]  /*0450*/  @P5 LDG.E.EL R18, desc[UR4][R6.64+-0xd000] ;  /* 0xff30000406125981 */ /* 0x0008e2000c2e1900 */
[----:B------:R-:W-:Y:S02]  /*0460*/  IMAD.MOV.U32 R24, RZ, RZ, RZ ;  /* 0x000000ffff187224 */ /* 0x000fe400078e00ff */
[----:B------:R-:W-:Y:S01]  /*0470*/  IMAD.WIDE R14, R29, 0x4, R14 ;  /* 0x000000041d0e7825 */ /* 0x000fe200078e020e */
[----:B------:R1:W3:Y:S03]  /*0480*/  @!P1 LDG.E.EL R20, desc[UR4][R10.64] ;  /* 0x000000040a149981 */ /* 0x0002e6000c2e1900 */
[C---:B-1----:R-:W-:Y:S01]  /*0490*/  IMAD.WIDE R4, R25.reuse, 0x4, R4 ;  /* 0x0000000419047825 */ /* 0x042fe200078e0204 */
[----:B------:R-:W3:Y:S01]  /*04a0*/  @!P0 LDG.E.EL R24, desc[UR4][R14.64] ;  /* 0x000000040e188981 */ /* 0x000ee2000c2e1900 */
[----:B------:R-:W1:Y:S04]  /*04b0*/  LDC.64 R22, c[0x0][0x250] ;  /* 0x00009400ff167b82 */ /* 0x000e680000000a00 */
[----:B------:R-:W3:Y:S01]  /*04c0*/  LDG.E.EL.64 R4, desc[UR4][R4.64] ;  /* 0x0000000404047981 */ /* 0x000ee2000c2e1b00 */
[----:B0----5:R-:W-:-:S04]  /*04d0*/  IMAD.WIDE R26, R25, 0x4, R8 ;  /* 0x00000004191a7825 */ /* 0x021fc800078e0208 */
[----:B------:R-:W-:Y:S02]  /*04e0*/  IMAD.WIDE R8, R25, 0x4, R12 ;  /* 0x0000000419087825 */ /* 0x000fe400078e020c */
[----:B------:R-:W5:Y:S04]  /*04f0*/  LDG.E.EL.64 R12, desc[UR4][R26.64] ;  /* 0x000000041a0c7981 */ /* 0x000f68000c2e1b00 */
[----:B------:R-:W5:Y:S04]  /*0500*/  LDG.E.EL.64 R8, desc[UR4][R8.64] ;  /* 0x0000000408087981 */ /* 0x000f68000c2e1b00 */
[----:B-1----:R-:W5:Y:S01]  /*0510*/  LDG.E R22, desc[UR4][R22.64] ;  /* 0x0000000416167981 */ /* 0x002f62000c1e1900 */
[----:B------:R-:W-:-:S04]  /*0520*/  LEA.HI R0, R0, R17, RZ, 0x9 ;  /* 0x0000001100007211 */ /* 0x000fc800078f48ff */
[----:B----4-:R-:W-:-:S04]  /*0530*/  SHF.R.S32.HI R6, RZ, 0x9, R0 ;  /* 0x00000009ff067819 */ /* 0x010fc80000011400 */
[----:B------:R-:W-:-:S04]  /*0540*/  LEA.HI R0, R6, R6, RZ, 0x5 ;  /* 0x0000000606007211 */ /* 0x000fc800078f28ff */
[----:B------:R-:W-:-:S05]  /*0550*/  LOP3.LUT R7, R0, 0xffffffe0, RZ, 0xc0, !PT ;  /* 0xffffffe000077812 */ /* 0x000fca00078ec0ff */
[----:B------:R-:W-:-:S05]  /*0560*/  IMAD.IADD R7, R6, 0x1, -R7 ;  /* 0x0000000106077824 */ /* 0x000fca00078e0a07 */
[----:B------:R-:W-:-:S05]  /*0570*/  I2FP.F32.S32 R7, R7 ;  /* 0x0000000700077245 */ /* 0x000fca0000201400 */
[----:B------:R-:W-:-:S04]  /*0580*/  FADD R7, R7, 0.5 ;  /* 0x3f00000007077421 */ /* 0x000fc80000000000 */
[----:B------:R-:W-:-:S05]  /*0590*/  FADD R7, R7, -0.5 ;  /* 0xbf00000007077421 */ /* 0x000fca0000000000 */
[----:B------:R-:W-:Y:S01]  /*05a0*/  FMNMX R7, RZ, R7, !PT ;  /* 0x00000007ff077209 */ /* 0x000fe20007800000 */
[----:B------:R-:W-:Y:S02]  /*05b0*/  IMAD.MOV.U32 R10, RZ, RZ, 0x3e800000 ;  /* 0x3e800000ff0a7424 */ /* 0x000fe400078e00ff */
[----:B--2---:R-:W-:Y:S01]  /*05c0*/  FADD R3, R3, 9.9999997473787516356e-06 ;  /* 0x3727c5ac03037421 */ /* 0x004fe20000000000 */
[----:B------:R-:W-:-:S04]  /*05d0*/  FADD R2, R2, 9.9999997473787516356e-06 ;  /* 0x3727c5ac02027421 */ /* 0x000fc80000000000 */
[----:B------:R-:W0:Y:S08]  /*05e0*/  MUFU.SQRT R0, R2 ;  /* 0x0000000200007308 */ /* 0x000e300000002000 */
[----:B------:R-:W1:Y:S01]  /*05f0*/  MUFU.SQRT R3, R3 ;  /* 0x0000000300037308 */ /* 0x000e620000002000 */
[C---:B0-----:R-:W-:Y:S02]  /*0600*/  FSETP.GT.AND P4, PT, R0.reuse, 8.50705917302346158658e+37, PT ;  /* 0x7e8000000000780b */ /* 0x041fe40003f84000 */
[----:B------:R-:W-:-:S02]  /*0610*/  FSETP.GEU.AND P2, PT, R0, 1.175494350822287508e-38, PT ;  /* 0x008000000000780b */ /* 0x000fc40003f4e000 */
[----:B-1----:R-:W-:-:S03]  /*0620*/  FSETP.GT.AND P3, PT, R3, 8.50705917302346158658e+37, PT ;  /* 0x7e8000000300780b */ /* 0x002fc60003f64000 */
[----:B------:R-:W0:Y:S01]  /*0630*/  F2I.TRUNC.NTZ R2, R7 ;  /* 0x0000000700027305 */ /* 0x000e22000020f100 */
[----:B---3--:R-:W-:Y:S02]  /*0640*/  SEL R19, R19, RZ, P6 ;  /* 0x000000ff13137207 */ /* 0x008fe40003000000 */
[----:B------:R-:W-:Y:S02]  /*0650*/  SEL R6, R21, RZ, P6 ;  /* 0x000000ff15067207 */ /* 0x000fe40003000000 */
[----:B------:R-:W-:Y:S01]  /*0660*/  FSETP.GEU.AND P6, PT, R3, 1.175494350822287508e-38, PT ;  /* 0x008000000300780b */ /* 0x000fe20003fce000 */
[----:B------:R-:W-:-:S04]  /*0670*/  @P4 FMUL R0, R0, 0.25 ;  /* 0x3e80000000004820 */ /* 0x000fc80000400000 */
[----:B------:R-:W-:Y:S01]  /*0680*/  @P3 FMUL R3, R3, 0.25 ;  /* 0x3e80000003033820 */ /* 0x000fe20000400000 */
[----:B------:R-:W-:Y:S01]  /*0690*/  @!P2 FMUL R0, R0, 16777216 ;  /* 0x4b8000000000a820 */ /* 0x000fe20000400000 */
[----:B0-----:R-:W-:-:S06]  /*06a0*/  I2FP.F32.S32 R2, R2 ;  /* 0x0000000200027245 */ /* 0x001fcc0000201400 */
[----:B------:R-:W-:Y:S01]  /*06b0*/  @!P6 FMUL R3, R3, 16777216 ;  /* 0x4b8000000303e820 */ /* 0x000fe20000400000 */
[----:B------:R-:W0:Y:S01]  /*06c0*/  MUFU.RCP R0, R0 ;  /* 0x0000000000007308 */ /* 0x000e220000001000 */
[----:B------:R-:W-:Y:S01]  /*06d0*/  FADD.SAT R2, R7, -R2 ;  /* 0x8000000207027221 */ /* 0x000fe20000002000 */
[----:B------:R-:W-:-:S06]  /*06e0*/  SEL R11, R16, RZ, P5 ;  /* 0x000000ff100b7207 */ /* 0x000fcc0002800000 */
[----:B------:R-:W1:Y:S01]  /*06f0*/  MUFU.RCP R3, R3 ;  /* 0x0000000300037308 */ /* 0x000e620000001000 */
[----:B------:R-:W-:Y:S02]  /*0700*/  SEL R18, R18, RZ, P5 ;  /* 0x000000ff12127207 */ /* 0x000fe40002800000 */
[C---:B------:R-:W-:Y:S01]  /*0710*/  FSEL R7, R10.reuse, 1, P4 ;  /* 0x3f8000000a077808 */ /* 0x040fe20002000000 */
[----:B------:R-:W-:Y:S01]  /*0720*/  FADD R6, -R19, R6 ;  /* 0x0000000613067221 */ /* 0x000fe20000000100 */
[----:B------:R-:W-:Y:S01]  /*0730*/  FSEL R10, R10, 1, P3 ;  /* 0x3f8000000a0a7808 */ /* 0x000fe20001800000 */
[----:B------:R-:W-:Y:S01]  /*0740*/  FADD R18, -R11, R18 ;  /* 0x000000120b127221 */ /* 0x000fe20000000100 */
[----:B------:R-:W-:Y:S01]  /*0750*/  SEL R20, R20, RZ, !P1 ;  /* 0x000000ff14147207 */ /* 0x000fe20004800000 */
[----:B------:R-:W-:Y:S01]  /*0760*/  @!P2 FMUL R7, R7, 16777216 ;  /* 0x4b8000000707a820 */ /* 0x000fe20000400000 */
[----:B------:R-:W-:Y:S01]  /*0770*/  SEL R21, R24, RZ, !P0 ;  /* 0x000000ff18157207 */ /* 0x000fe20004000000 */
[----:B------:R-:W-:Y:S01]  /*0780*/  @!P6 FMUL R10, R10, 16777216 ;  /* 0x4b8000000a0ae820 */ /* 0x000fe20000400000 */
[----:B------:R-:W-:Y:S01]  /*0790*/  @P1 FFMA R20, R2, R6, R19 ;  /* 0x0000000602141223 */ /* 0x000fe20000000013 */
[----:B------:R-:W-:Y:S01]  /*07a0*/  @P0 FFMA R21, R18, R2, R11 ;  /* 0x0000000212150223 */ /* 0x000fe2000000000b */
[----:B0-----:R-:W-:Y:S01]  /*07b0*/  FMUL R7, R0, R7 ;  /* 0x0000000700077220 */ /* 0x001fe20000400000 */
[----:B-1----:R-:W-:Y:S01]  /*07c0*/  FMUL R11, R3, R10 ;  /* 0x0000000a030b7220 */ /* 0x002fe20000400000 */
[----:B------:R-:W-:Y:S01]  /*07d0*/  FADD R6, -R4, R20 ;  /* 0x0000001404067221 */ /* 0x000fe20000000100 */
[----:B------:R-:W-:Y:S01]  /*07e0*/  FADD R0, -R5, R21 ;  /* 0x0000001505007221 */ /* 0x000fe20000000100 */
[----:B------:R-:W0:Y:S02]  /*07f0*/  LDC.64 R2, c[0x0][0x210] ;  /* 0x00008400ff027b82 */ /* 0x000e240000000a00 */
[----:B------:R-:W-:Y:S01]  /*0800*/  FMUL R7, R6, R7 ;  /* 0x0000000706077220 */ /* 0x000fe20000400000 */
[----:B------:R-:W-:-:S05]  /*0810*/  FMUL R0, R0, R11 ;  /* 0x0000000b00007220 */ /* 0x000fca0000400000 */
[----:B------:R-:W1:Y:S01]  /*0820*/  LDC.64 R4, c[0x0][0x258] ;  /* 0x00009600ff047b82 */ /* 0x000e620000000a00 */
[----:B-----5:R-:W-:Y:S01]  /*0830*/  FFMA R8, R12, R7, R8 ;  /* 0x000000070c087223 */ /* 0x020fe20000000008 */
[----:B------:R-:W-:-:S04]  /*0840*/  FFMA R9, R13, R0, R9 ;  /* 0x000000000d097223 */ /* 0x000fc80000000009 */
[----:B------:R-:W-:Y:S02]  /*0850*/  FSETP.GT.AND P0, PT, R8, RZ, PT ;  /* 0x000000ff0800720b */ /* 0x000fe40003f04000 */
[----:B------:R-:W-:Y:S01]  /*0860*/  FSETP.GT.AND P1, PT, R9, RZ, PT ;  /* 0x000000ff0900720b */ /* 0x000fe20003f24000 */
[----:B0-----:R-:W-:-:S10]  /*0870*/  IMAD.WIDE R2, R17, 0x4, R2 ;  /* 0x0000000411027825 */ /* 0x001fd400078e0202 */
[C---:B------:R-:W-:Y:S02]  /*0880*/  @!P0 FMUL R8, R22.reuse, R8 ;  /* 0x0000000816088220 */ /* 0x040fe40000400000 */
[----:B------:R-:W-:Y:S01]  /*0890*/  @!P1 FMUL R9, R22, R9 ;  /* 0x0000000916099220 */ /* 0x000fe20000400000 */
[----:B-1----:R-:W-:-:S05]  /*08a0*/  IMAD.WIDE R4, R17, 0x4, R4 ;  /* 0x0000000411047825 */ /* 0x002fca00078e0204 */
[----:B------:R-:W-:Y:S04]  /*08b0*/  STG.E.64 desc[UR4][R4.64], R20 ;  /* 0x0000001404007986 */ /* 0x000fe8000c101b04 */
[----:B------:R-:W-:Y:S01]  /*08c0*/  STG.E.64 desc[UR4][R2.64], R8 ;  /* 0x0000000802007986 */ /* 0x000fe2000c101b04 */
[----:B------:R-:W-:Y:S05]  /*08d0*/  EXIT ;  /* 0x000000000000794d */ /* 0x000fea0003800000 */
.L_x_0:
[----:B------:R-:W-:-:S00]  /*08e0*/  BRA `(.L_x_0) ;  /* 0xfffffffc00fc7947 */ /* 0x000fc0000383ffff */
[----:B------:R-:W-:-:S00]  /*08f0*/  NOP ;  /* 0x0000000000007918 */ /* 0x000fc00000000000 */
        /* <DEDUP_REMOVED lines=8> */
.L_x_1:


//--------------------- .nv.global.init           --------------------------
	.section	.nv.global.init,"aw",@progbits
.nv.global.init:
	.type		_$_str,@object
	.size		_$_str,(_$_str_$_2 - _$_str)
_$_str:
        /*0000*/ 	.byte	0x5f, 0x5f, 0x43, 0x55, 0x44, 0x41, 0x5f, 0x46, 0x54, 0x5a, 0x00
	.type		_$_str_$_2,@object
	.size		_$_str_$_2,(.L_1 - _$_str_$_2)
_$_str_$_2:
        /*000b*/ 	.byte	0x5f, 0x5f, 0x43, 0x55, 0x44, 0x41, 0x5f, 0x50, 0x52, 0x45, 0x43, 0x5f, 0x53, 0x51, 0x52, 0x54
        /*001b*/ 	.byte	0x00
.L_1:


//--------------------- .nv.constant0.triton_poi_fused__native_batch_norm_legit_no_training__prelu_kernel_cat_10 --------------------------
	.section	.nv.constant0.triton_poi_fused__native_batch_norm_legit_no_training__prelu_kernel_cat_10,"a",@progbits
	.sectionflags	@""
	.align	4
.nv.constant0.triton_poi_fused__native_batch_norm_legit_no_training__prelu_kernel_cat_10:
	.zero		612
